	.headerflags	@"EF_CUDA_TEXMODE_UNIFIED EF_CUDA_64BIT_ADDRESS EF_CUDA_ACCELERATORS EF_CUDA_SM90 EF_CUDA_VIRTUAL_SM(EF_CUDA_SM90)"
	.elftype	@"ET_EXEC"


//--------------------- .nv.info                  --------------------------
	.section	.nv.info,"",@"SHT_CUDA_INFO"
	.align	4


	//----- nvinfo : EIATTR_REGCOUNT
	.align		4
        /*0000*/ 	.byte	0x04, 0x2f
        /*0002*/ 	.short	(.L_1 - .L_0)
	.align		4
.L_0:
        /*0004*/ 	.word	index@(triton_poi_fused_add_0)
        /*0008*/ 	.word	0x00000012


	//----- nvinfo : EIATTR_MIN_STACK_SIZE
	.align		4
.L_1:
        /*000c*/ 	.byte	0x04, 0x12
        /*000e*/ 	.short	(.L_3 - .L_2)
	.align		4
.L_2:
        /*0010*/ 	.word	index@(triton_poi_fused_add_0)
        /*0014*/ 	.word	0x00000000


	//----- nvinfo : EIATTR_FRAME_SIZE
	.align		4
.L_3:
        /*0018*/ 	.byte	0x04, 0x11
        /*001a*/ 	.short	(.L_5 - .L_4)
	.align		4
.L_4:
        /*001c*/ 	.word	index@(triton_poi_fused_add_0)
        /*0020*/ 	.word	0x00000000


	//----- nvinfo : EIATTR_MIN_STACK_SIZE
	.align		4
.L_5:
        /*0024*/ 	.byte	0x04, 0x12
        /*0026*/ 	.short	(.L_7 - .L_6)
	.align		4
.L_6:
        /*0028*/ 	.word	index@(triton_poi_fused_add_0)
        /*002c*/ 	.word	0x00000000
.L_7:


//--------------------- .nv.info.triton_poi_fused_add_0 --------------------------
	.section	.nv.info.triton_poi_fused_add_0,"",@"SHT_CUDA_INFO"
	.sectionflags	@""
	.align	4


	//----- nvinfo : EIATTR_CUDA_API_VERSION
	.align		4
        /*0000*/ 	.byte	0x04, 0x37
        /*0002*/ 	.short	(.L_9 - .L_8)
.L_8:
        /*0004*/ 	.word	0x0000007c


	//----- nvinfo : EIATTR_KPARAM_INFO
	.align		4
.L_9:
        /*0008*/ 	.byte	0x04, 0x17
        /*000a*/ 	.short	(.L_11 - .L_10)
.L_10:
        /*000c*/ 	.word	0x00000000
        /*0010*/ 	.short	0x0003
        /*0012*/ 	.short	0x0018
        /*0014*/ 	.byte	0x00, 0xf0, 0x11, 0x00


	//----- nvinfo : EIATTR_KPARAM_INFO
	.align		4
.L_11:
        /*0018*/ 	.byte	0x04, 0x17
        /*001a*/ 	.short	(.L_13 - .L_12)
.L_12:
        /*001c*/ 	.word	0x00000000
        /*0020*/ 	.short	0x0002
        /*0022*/ 	.short	0x0010
        /*0024*/ 	.byte	0x00, 0xf4, 0x21, 0x00


	//----- nvinfo : EIATTR_KPARAM_INFO
	.align		4
.L_13:
        /*0028*/ 	.byte	0x04, 0x17
        /*002a*/ 	.short	(.L_15 - .L_14)
.L_14:
        /*002c*/ 	.word	0x00000000
        /*0030*/ 	.short	0x0001
        /*0032*/ 	.short	0x0008
        /*0034*/ 	.byte	0x00, 0xf4, 0x21, 0x00


	//----- nvinfo : EIATTR_KPARAM_INFO
	.align		4
.L_15:
        /*0038*/ 	.byte	0x04, 0x17
        /*003a*/ 	.short	(.L_17 - .L_16)
.L_16:
        /*003c*/ 	.word	0x00000000
        /*0040*/ 	.short	0x0000
        /*0042*/ 	.short	0x0000
        /*0044*/ 	.byte	0x00, 0xf4, 0x21, 0x00


	//----- nvinfo : EIATTR_SPARSE_MMA_MASK
	.align		4
.L_17:
        /*0048*/ 	.byte	0x03, 0x50
        /*004a*/ 	.short	0x0000


	//----- nvinfo : EIATTR_MAXREG_COUNT
	.align		4
        /*004c*/ 	.byte	0x03, 0x1b
        /*004e*/ 	.short	0x00ff


	//----- nvinfo : EIATTR_EXIT_INSTR_OFFSETS
	.align		4
        /*0050*/ 	.byte	0x04, 0x1c
        /*0052*/ 	.short	(.L_19 - .L_18)


	//   ....[0]....
.L_18:
        /*0054*/ 	.word	0x000001d0


	//   ....[1]....
        /*0058*/ 	.word	0x000001f0


	//----- nvinfo : EIATTR_REQNTID
	.align		4
.L_19:
        /*005c*/ 	.byte	0x04, 0x10
        /*005e*/ 	.short	(.L_21 - .L_20)
.L_20:
        /*0060*/ 	.word	0x00000080
        /*0064*/ 	.word	0x00000001
        /*0068*/ 	.word	0x00000001


	//----- nvinfo : EIATTR_CBANK_PARAM_SIZE
	.align		4
.L_21:
        /*006c*/ 	.byte	0x03, 0x19
        /*006e*/ 	.short	0x001c


	//----- nvinfo : EIATTR_PARAM_CBANK
	.align		4
        /*0070*/ 	.byte	0x04, 0x0a
        /*0072*/ 	.short	(.L_23 - .L_22)
	.align		4
.L_22:
        /*0074*/ 	.word	index@(.nv.constant0.triton_poi_fused_add_0)
        /*0078*/ 	.short	0x0210
        /*007a*/ 	.short	0x001c


	//----- nvinfo : EIATTR_SW_WAR
	.align		4
.L_23:
        /*007c*/ 	.byte	0x04, 0x36
        /*007e*/ 	.short	(.L_25 - .L_24)
.L_24:
        /*0080*/ 	.word	0x00000008
.L_25:


//--------------------- .nv.callgraph             --------------------------
	.section	.nv.callgraph,"",@"SHT_CUDA_CALLGRAPH"
	.align	4
	.sectionentsize	8
	.align		4
        /*0000*/ 	.word	0x00000000
	.align		4
        /*0004*/ 	.word	0xffffffff
	.align		4
        /*0008*/ 	.word	0x00000000
	.align		4
        /*000c*/ 	.word	0xfffffffe
	.align		4
        /*0010*/ 	.word	0x00000000
	.align		4
        /*0014*/ 	.word	0xfffffffd
	.align		4
        /*0018*/ 	.word	0x00000000
	.align		4
        /*001c*/ 	.word	0xfffffffc


//--------------------- .text.triton_poi_fused_add_0 --------------------------
	.section	.text.triton_poi_fused_add_0,"ax",@progbits
	.align	128
        .global         triton_poi_fused_add_0
        .type           triton_poi_fused_add_0,@function
        .size           triton_poi_fused_add_0,(.L_x_1 - triton_poi_fused_add_0)
        .other          triton_poi_fused_add_0,@"STO_CUDA_ENTRY STV_DEFAULT"
triton_poi_fused_add_0:
.text.triton_poi_fused_add_0:
[----:B------:R-:W0:Y:S02]  /*0000*/  LDC R1, c[0x0][0x28] ;  /* 0x00000a00ff017b82 */ /* 0x000e240000000800 */
[----:B------:R-:W1:Y:S01]  /*0010*/  S2R R0, SR_TID.X ;  /* 0x0000000000007919 */ /* 0x000e620000002100 */
[----:B------:R-:W2:Y:S01]  /*0020*/  LDC.64 R4, c[0x0][0x218] ;  /* 0x00008600ff047b82 */ /* 0x000ea20000000a00 */
[----:B------:R-:W-:Y:S01]  /*0030*/  CS2R R12, SRZ ;  /* 0x00000000000c7805 */ /* 0x000fe2000001ff00 */
[----:B------:R-:W-:Y:S01]  /*0040*/  ULDC.64 UR4, c[0x0][0x208] ;  /* 0x0000820000047ab9 */ /* 0x000fe20000000a00 */
[----:B------:R-:W3:Y:S05]  /*0050*/  S2R R9, SR_CTAID.X ;  /* 0x0000000000097919 */ /* 0x000eea0000002500 */
[----:B------:R-:W4:Y:S08]  /*0060*/  LDC.64 R2, c[0x0][0x210] ;  /* 0x00008400ff027b82 */ /* 0x000f300000000a00 */
[----:B------:R-:W5:Y:S01]  /*0070*/  LDC.64 R6, c[0x0][0x220] ;  /* 0x00008800ff067b82 */ /* 0x000f620000000a00 */
[----:B-1----:R-:W-:Y:S01]  /*0080*/  IMAD.SHL.U32 R0, R0, 0x2, RZ ;  /* 0x0000000200007824 */ /* 0x002fe200078e00ff */
[----:B---3--:R-:W-:-:S04]  /*0090*/  SHF.R.S32.HI R8, RZ, 0x17, R9 ;  /* 0x00000017ff087819 */ /* 0x008fc80000011409 */
[----:B------:R-:W-:-:S04]  /*00a0*/  LOP3.LUT R0, R0, 0xfe, RZ, 0xc0, !PT ;  /* 0x000000fe00007812 */ /* 0x000fc800078ec0ff */
[----:B------:R-:W-:Y:S02]  /*00b0*/  LEA R9, R9, R0, 0x8 ;  /* 0x0000000009097211 */ /* 0x000fe400078e40ff */
[----:B------:R-:W-:Y:S02]  /*00c0*/  SGXT R0, R8, 0x1 ;  /* 0x000000010800781a */ /* 0x000fe40000000200 */
[C---:B------:R-:W-:Y:S01]  /*00d0*/  ISETP.GE.AND P0, PT, R9.reuse, 0x100, PT ;  /* 0x000001000900780c */ /* 0x040fe20003f06270 */
[----:B----4-:R-:W-:Y:S01]  /*00e0*/  IMAD.WIDE R2, R9, 0x4, R2 ;  /* 0x0000000409027825 */ /* 0x010fe200078e0202 */
[----:B------:R-:W-:-:S03]  /*00f0*/  LEA.HI R0, R0, R9, RZ, 0x2 ;  /* 0x0000000900007211 */ /* 0x000fc600078f10ff */
[----:B-----5:R-:W-:Y:S01]  /*0100*/  IMAD.WIDE R6, R9, 0x4, R6 ;  /* 0x0000000409067825 */ /* 0x020fe200078e0206 */
[----:B------:R-:W-:-:S05]  /*0110*/  LOP3.LUT R0, R0, 0xfffffffc, RZ, 0xc0, !PT ;  /* 0xfffffffc00007812 */ /* 0x000fca00078ec0ff */
[----:B------:R-:W-:-:S04]  /*0120*/  IMAD.IADD R11, R9, 0x1, -R0 ;  /* 0x00000001090b7824 */ /* 0x000fc800078e0a00 */
[----:B--2---:R-:W-:Y:S01]  /*0130*/  IMAD.WIDE R4, R11, 0x4, R4 ;  /* 0x000000040b047825 */ /* 0x004fe200078e0204 */
[----:B------:R-:W-:Y:S02]  /*0140*/  CS2R R10, SRZ ;  /* 0x00000000000a7805 */ /* 0x000fe4000001ff00 */
[----:B------:R-:W-:Y:S02]  /*0150*/  CS2R R8, SRZ ;  /* 0x0000000000087805 */ /* 0x000fe4000001ff00 */
[----:B------:R-:W2:Y:S04]  /*0160*/  @!P0 LDG.E.EL.64 R12, desc[UR4][R4.64] ;  /* 0x00000004040c8981 */ /* 0x000ea8000c2e1b00 */
[----:B------:R-:W2:Y:S04]  /*0170*/  @!P0 LDG.E.64 R10, desc[UR4][R2.64] ;  /* 0x00000004020a8981 */ /* 0x000ea8000c1e1b00 */
[----:B------:R-:W3:Y:S01]  /*0180*/  @!P0 LDG.E.64 R8, desc[UR4][R6.64] ;  /* 0x0000000406088981 */ /* 0x000ee2000c1e1b00 */
[----:B--2---:R-:W-:Y:S01]  /*0190*/  FADD R15, R12, R10 ;  /* 0x0000000a0c0f7221 */ /* 0x004fe20000000000 */
[----:B------:R-:W-:-:S03]  /*01a0*/  FADD R0, R13, R11 ;  /* 0x0000000b0d007221 */ /* 0x000fc60000000000 */
[----:B---3--:R-:W-:Y:S01]  /*01b0*/  FADD R8, R15, R8 ;  /* 0x000000080f087221 */ /* 0x008fe20000000000 */
[----:B------:R-:W-:Y:S01]  /*01c0*/  FADD R9, R0, R9 ;  /* 0x0000000900097221 */ /* 0x000fe20000000000 */
[----:B------:R-:W-:Y:S06]  /*01d0*/  @P0 EXIT ;  /* 0x000000000000094d */ /* 0x000fec0003800000 */
[----:B------:R-:W-:Y:S01]  /*01e0*/  STG.E.64 desc[UR4][R2.64], R8 ;  /* 0x0000000802007986 */ /* 0x000fe2000c101b04 */
[----:B------:R-:W-:Y:S05]  /*01f0*/  EXIT ;  /* 0x000000000000794d */ /* 0x000fea0003800000 */
.L_x_0:
[----:B------:R-:W-:-:S00]  /*0200*/  BRA `(.L_x_0) ;  /* 0xfffffffc00fc7947 */ /* 0x000fc0000383ffff */
[----:B------:R-:W-:-:S00]  /*0210*/  NOP ;  /* 0x0000000000007918 */ /* 0x000fc00000000000 */
        /* <DEDUP_REMOVED lines=14> */
.L_x_1:


//--------------------- .nv.constant0.triton_poi_fused_add_0 --------------------------
	.section	.nv.constant0.triton_poi_fused_add_0,"a",@progbits
	.sectionflags	@""
	.align	4
.nv.constant0.triton_poi_fused_add_0:
	.zero		556
